//
// Generated by NVIDIA NVVM Compiler
//
// Compiler Build ID: CL-36424714
// Cuda compilation tools, release 13.0, V13.0.88
// Based on NVVM 20.0.0
//

.version 9.0
.target sm_100
.address_size 64

.extern .func  (.param .b32 func_retval0) vprintf
(
	.param .b64 vprintf_param_0,
	.param .b64 vprintf_param_1
)
;
.global .align 1 .b8 $str[35] = {84, 104, 101, 32, 37, 108, 100, 116, 104, 32, 102, 105, 98, 111, 110, 97, 99, 99, 105, 32, 110, 117, 109, 98, 101, 114, 32, 105, 115, 32, 37, 108, 100, 10};

.func  (.param .b64 func_retval0) _Z9fibonaccim(
	.param .b64 _Z9fibonaccim_param_0
)
{
	.reg .pred 	%p<6>;
	.reg .b64 	%rd<56>;

	ld.param.u64 	%rd49, [_Z9fibonaccim_param_0];
	setp.lt.u64 	%p1, %rd49, 3;
	mov.b64 	%rd55, 1;
	@%p1 bra 	$L__BB0_8;
	add.s64 	%rd1, %rd49, -2;
	add.s64 	%rd27, %rd49, -3;
	and.b64  	%rd51, %rd1, 3;
	setp.lt.u64 	%p2, %rd27, 3;
	mov.b64 	%rd54, 0;
	@%p2 bra 	$L__BB0_4;
	and.b64  	%rd45, %rd1, -4;
	mov.b64 	%rd54, 0;
	mov.u64 	%rd46, %rd49;
$L__BB0_3:
	add.s64 	%rd29, %rd46, -2;
	{ // callseq 0, 0
	.param .b64 param0;
	st.param.b64 	[param0], %rd29;
	.param .b64 retval0;
	call.uni (retval0), 
	_Z9fibonaccim, 
	(
	param0
	);
	ld.param.b64 	%rd30, [retval0];
	} // callseq 0
	add.s64 	%rd32, %rd30, %rd54;
	add.s64 	%rd33, %rd46, -3;
	{ // callseq 1, 0
	.param .b64 param0;
	st.param.b64 	[param0], %rd33;
	.param .b64 retval0;
	call.uni (retval0), 
	_Z9fibonaccim, 
	(
	param0
	);
	ld.param.b64 	%rd34, [retval0];
	} // callseq 1
	add.s64 	%rd36, %rd34, %rd32;
	add.s64 	%rd49, %rd46, -4;
	{ // callseq 2, 0
	.param .b64 param0;
	st.param.b64 	[param0], %rd49;
	.param .b64 retval0;
	call.uni (retval0), 
	_Z9fibonaccim, 
	(
	param0
	);
	ld.param.b64 	%rd37, [retval0];
	} // callseq 2
	add.s64 	%rd39, %rd37, %rd36;
	add.s64 	%rd40, %rd46, -5;
	{ // callseq 3, 0
	.param .b64 param0;
	st.param.b64 	[param0], %rd40;
	.param .b64 retval0;
	call.uni (retval0), 
	_Z9fibonaccim, 
	(
	param0
	);
	ld.param.b64 	%rd41, [retval0];
	} // callseq 3
	add.s64 	%rd54, %rd41, %rd39;
	add.s64 	%rd45, %rd45, -4;
	setp.ne.s64 	%p3, %rd45, 0;
	mov.u64 	%rd46, %rd49;
	@%p3 bra 	$L__BB0_3;
$L__BB0_4:
	setp.eq.s64 	%p4, %rd51, 0;
	@%p4 bra 	$L__BB0_7;
	add.s64 	%rd52, %rd49, -2;
$L__BB0_6:
	.pragma "nounroll";
	{ // callseq 4, 0
	.param .b64 param0;
	st.param.b64 	[param0], %rd52;
	.param .b64 retval0;
	call.uni (retval0), 
	_Z9fibonaccim, 
	(
	param0
	);
	ld.param.b64 	%rd43, [retval0];
	} // callseq 4
	add.s64 	%rd54, %rd43, %rd54;
	add.s64 	%rd52, %rd52, -1;
	add.s64 	%rd51, %rd51, -1;
	setp.ne.s64 	%p5, %rd51, 0;
	@%p5 bra 	$L__BB0_6;
$L__BB0_7:
	add.s64 	%rd55, %rd54, 1;
$L__BB0_8:
	st.param.b64 	[func_retval0], %rd55;
	ret;

}
	// .globl	_Z5hellom
.visible .entry _Z5hellom(
	.param .u64 _Z5hellom_param_0
)
{
	.local .align 16 .b8 	__local_depot1[16];
	.reg .b64 	%SP;
	.reg .b64 	%SPL;
	.reg .b32 	%r<3>;
	.reg .b64 	%rd<8>;

	mov.u64 	%SPL, __local_depot1;
	cvta.local.u64 	%SP, %SPL;
	ld.param.u64 	%rd1, [_Z5hellom_param_0];
	add.u64 	%rd2, %SP, 0;
	add.u64 	%rd3, %SPL, 0;
	{ // callseq 5, 0
	.param .b64 param0;
	st.param.b64 	[param0], %rd1;
	.param .b64 retval0;
	call.uni (retval0), 
	_Z9fibonaccim, 
	(
	param0
	);
	ld.param.b64 	%rd4, [retval0];
	} // callseq 5
	st.local.v2.u64 	[%rd3], {%rd1, %rd4};
	mov.u64 	%rd6, $str;
	cvta.global.u64 	%rd7, %rd6;
	{ // callseq 6, 0
	.param .b64 param0;
	st.param.b64 	[param0], %rd7;
	.param .b64 param1;
	st.param.b64 	[param1], %rd2;
	.param .b32 retval0;
	call.uni (retval0), 
	vprintf, 
	(
	param0, 
	param1
	);
	ld.param.b32 	%r1, [retval0];
	} // callseq 6
	ret;

}


// ===== COMPILED SASS (sm_100) =====

	.target	sm_100

	.elftype	@"ET_EXEC"


//--------------------- .note.nv.tkinfo           --------------------------
	.section	.note.nv.tkinfo,"",@"SHT_NOTE"
	.sectionflags	@"SHF_NOTE_NV_TKINFO"
	.tkinfo
        /*0018*/ 	.word	0x00000002
        /*0030*/ 	.string	""
        /*0030*/ 	.string	"ptxas"
        /*0030*/ 	.string	"Cuda compilation tools, release 13.0, V13.0.88"
        /*0030*/ 	.string	"Build cuda_13.0.r13.0/compiler.36424714_0"
        /*0030*/ 	.string	"-arch sm_100 -m 64 "



//--------------------- .note.nv.cuinfo           --------------------------
	.section	.note.nv.cuinfo,"",@"SHT_NOTE"
	.sectionflags	@"SHF_NOTE_NV_CUINFO"
        /*0018*/ 	.short	0x0002
        /*001a*/ 	.short	0x0064
        /*001c*/ 	.short	0x0082
	.zero		2


//--------------------- .nv.info                  --------------------------
	.section	.nv.info,"",@"SHT_CUDA_INFO"
	.align	4


	//----- nvinfo : EIATTR_REGCOUNT
	.align		4
        /*0000*/ 	.byte	0x04, 0x2f
        /*0002*/ 	.short	(.L_2 - .L_1)
	.align		4
.L_1:
        /*0004*/ 	.word	index@(_Z5hellom)
        /*0008*/ 	.word	0x00000022


	//----- nvinfo : EIATTR_FRAME_SIZE
	.align		4
.L_2:
        /*000c*/ 	.byte	0x04, 0x11
        /*000e*/ 	.short	(.L_4 - .L_3)
	.align		4
.L_3:
        /*0010*/ 	.word	index@($_Z5hellom$_Z9fibonaccim)
        /*0014*/ 	.word	0x00000010


	//----- nvinfo : EIATTR_FRAME_SIZE
	.align		4
.L_4:
        /*0018*/ 	.byte	0x04, 0x11
        /*001a*/ 	.short	(.L_6 - .L_5)
	.align		4
.L_5:
        /*001c*/ 	.word	index@(_Z5hellom)
        /*0020*/ 	.word	0x00000010


	//----- nvinfo : EIATTR_MIN_STACK_SIZE
	.align		4
.L_6:
        /*0024*/ 	.byte	0x04, 0x12
        /*0026*/ 	.short	(.L_8 - .L_7)
	.align		4
.L_7:
        /*0028*/ 	.word	index@(_Z5hellom)
        /*002c*/ 	.word	0x00000010
.L_8:


//--------------------- .nv.compat                --------------------------
	.section	.nv.compat,"",@"SHT_CUDA_COMPAT_INFO"
	.align	4
        /*0000*/ 	.byte	0x02, 0x09, 0x00, 0x00, 0x02, 0x02, 0x01, 0x00, 0x02, 0x05, 0x05, 0x00, 0x03, 0x07, 0x01, 0x01
        /*0010*/ 	.byte	0x02, 0x03, 0x00, 0x00, 0x02, 0x06, 0x01, 0x00, 0x04, 0x0b, 0x08, 0x00, 0x09, 0x00, 0x00, 0x00
        /*0020*/ 	.byte	0x00, 0x00, 0x00, 0x00


//--------------------- .nv.info._Z5hellom        --------------------------
	.section	.nv.info._Z5hellom,"",@"SHT_CUDA_INFO"
	.sectionflags	@""
	.align	4


	//----- nvinfo : EIATTR_CUDA_API_VERSION
	.align		4
        /*0000*/ 	.byte	0x04, 0x37
        /*0002*/ 	.short	(.L_10 - .L_9)
.L_9:
        /*0004*/ 	.word	0x00000082


	//----- nvinfo : EIATTR_KPARAM_INFO
	.align		4
.L_10:
        /*0008*/ 	.byte	0x04, 0x17
        /*000a*/ 	.short	(.L_12 - .L_11)
.L_11:
        /*000c*/ 	.word	0x00000000
        /*0010*/ 	.short	0x0000
        /*0012*/ 	.short	0x0000
        /*0014*/ 	.byte	0x00, 0xf0, 0x21, 0x00


	//----- nvinfo : EIATTR_SPARSE_MMA_MASK
	.align		4
.L_12:
        /*0018*/ 	.byte	0x03, 0x50
        /*001a*/ 	.short	0x0000


	//----- nvinfo : EIATTR_MAXREG_COUNT
	.align		4
        /*001c*/ 	.byte	0x03, 0x1b
        /*001e*/ 	.short	0x00ff


	//----- nvinfo : EIATTR_EXTERNS
	.align		4
        /*0020*/ 	.byte	0x04, 0x0f
        /*0022*/ 	.short	(.L_14 - .L_13)


	//   ....[0]....
	.align		4
.L_13:
        /*0024*/ 	.word	index@(vprintf)


	//----- nvinfo : EIATTR_MERCURY_ISA_VERSION
	.align		4
.L_14:
        /*0028*/ 	.byte	0x03, 0x5f
        /*002a*/ 	.short	0x0101


	//----- nvinfo : EIATTR_VRC_CTA_INIT_COUNT
	.align		4
        /*002c*/ 	.byte	0x02, 0x4a
	.zero		1
	.zero		1


	//----- nvinfo : EIATTR_SYSCALL_OFFSETS
	.align		4
        /*0030*/ 	.byte	0x04, 0x46
        /*0032*/ 	.short	(.L_16 - .L_15)


	//   ....[0]....
.L_15:
        /*0034*/ 	.word	0x00000180


	//----- nvinfo : EIATTR_EXIT_INSTR_OFFSETS
	.align		4
.L_16:
        /*0038*/ 	.byte	0x04, 0x1c
        /*003a*/ 	.short	(.L_18 - .L_17)


	//   ....[0]....
.L_17:
        /*003c*/ 	.word	0x00000190


	//----- nvinfo : EIATTR_CRS_STACK_SIZE
	.align		4
.L_18:
        /*0040*/ 	.byte	0x04, 0x1e
        /*0042*/ 	.short	(.L_20 - .L_19)
.L_19:
        /*0044*/ 	.word	0x00000000


	//----- nvinfo : EIATTR_CBANK_PARAM_SIZE
	.align		4
.L_20:
        /*0048*/ 	.byte	0x03, 0x19
        /*004a*/ 	.short	0x0008


	//----- nvinfo : EIATTR_PARAM_CBANK
	.align		4
        /*004c*/ 	.byte	0x04, 0x0a
        /*004e*/ 	.short	(.L_22 - .L_21)
	.align		4
.L_21:
        /*0050*/ 	.word	index@(.nv.constant0._Z5hellom)
        /*0054*/ 	.short	0x0380
        /*0056*/ 	.short	0x0008


	//----- nvinfo : EIATTR_SW_WAR
	.align		4
.L_22:
        /*0058*/ 	.byte	0x04, 0x36
        /*005a*/ 	.short	(.L_24 - .L_23)
.L_23:
        /*005c*/ 	.word	0x00000008
.L_24:


//--------------------- .nv.callgraph             --------------------------
	.section	.nv.callgraph,"",@"SHT_CUDA_CALLGRAPH"
	.align	4
	.sectionentsize	8
	.align		4
        /*0000*/ 	.word	0x00000000
	.align		4
        /*0004*/ 	.word	0xffffffff
	.align		4
        /*0008*/ 	.word	index@(_Z5hellom)
	.align		4
        /*000c*/ 	.word	index@(vprintf)
	.align		4
        /*0010*/ 	.word	0x00000000
	.align		4
        /*0014*/ 	.word	0xfffffffe
	.align		4
        /*0018*/ 	.word	0x00000000
	.align		4
        /*001c*/ 	.word	0xfffffffd
	.align		4
        /*0020*/ 	.word	0x00000000
	.align		4
        /*0024*/ 	.word	0xfffffffc


//--------------------- .nv.constant4             --------------------------
	.section	.nv.constant4,"a",@progbits
	.align	8
	.align		8
.nv.constant4:
        /*0000*/ 	.dword	vprintf
	.align		8
        /*0008*/ 	.dword	$str


//--------------------- .text._Z5hellom           --------------------------
	.section	.text._Z5hellom,"ax",@progbits
	.align	128
        .global         _Z5hellom
        .type           _Z5hellom,@function
        .size           _Z5hellom,(.L_x_10 - _Z5hellom)
        .other          _Z5hellom,@"STO_CUDA_ENTRY STV_DEFAULT"
_Z5hellom:
.text._Z5hellom:
[----:B------:R-:W0:Y:S01]  /*0000*/  LDC R1, c[0x0][0x37c] ;  /* 0x0000df00ff017b82 */ /* 0x000e220000000800 */
[----:B------:R-:W1:Y:S01]  /*0010*/  LDCU UR4, c[0x0][0x2f8] ;  /* 0x00005f00ff0477ac */ /* 0x000e620008000800 */
[----:B0-----:R-:W-:Y:S01]  /*0020*/  VIADD R1, R1, 0xfffffff0 ;  /* 0xfffffff001017836 */ /* 0x001fe20000000000 */
[----:B------:R-:W-:Y:S01]  /*0030*/  MOV R20, 0xc0 ;  /* 0x000000c000147802 */ /* 0x000fe20000000f00 */
[----:B------:R-:W-:Y:S01]  /*0040*/  IMAD.MOV.U32 R21, RZ, RZ, 0x0 ;  /* 0x00000000ff157424 */ /* 0x000fe200078e00ff */
[----:B------:R-:W0:Y:S01]  /*0050*/  LDCU.64 UR6, c[0x0][0x380] ;  /* 0x00007000ff0677ac */ /* 0x000e220008000a00 */
[----:B------:R-:W2:Y:S01]  /*0060*/  LDCU UR5, c[0x0][0x2fc] ;  /* 0x00005f80ff0577ac */ /* 0x000ea20008000800 */
[----:B-1----:R-:W-:Y:S01]  /*0070*/  IADD3 R16, P0, PT, R1, UR4, RZ ;  /* 0x0000000401107c10 */ /* 0x002fe2000ff1e0ff */
[----:B0-----:R-:W-:Y:S02]  /*0080*/  IMAD.U32 R4, RZ, RZ, UR6 ;  /* 0x00000006ff047e24 */ /* 0x001fe4000f8e00ff */
[----:B------:R-:W-:-:S02]  /*0090*/  IMAD.U32 R5, RZ, RZ, UR7 ;  /* 0x00000007ff057e24 */ /* 0x000fc4000f8e00ff */
[----:B--2---:R-:W-:-:S08]  /*00a0*/  IMAD.X R2, RZ, RZ, UR5, P0 ;  /* 0x00000005ff027e24 */ /* 0x004fd000080e06ff */
[----:B------:R-:W-:Y:S05]  /*00b0*/  CALL.REL.NOINC `($_Z5hellom$_Z9fibonaccim) ;  /* 0x0000000000387944 */ /* 0x000fea0003c00000 */
[----:B------:R-:W0:Y:S01]  /*00c0*/  LDC.64 R12, c[0x0][0x380] ;  /* 0x0000e000ff0c7b82 */ /* 0x000e220000000a00 */
[----:B------:R-:W-:Y:S01]  /*00d0*/  IMAD.MOV.U32 R14, RZ, RZ, R4 ;  /* 0x000000ffff0e7224 */ /* 0x000fe200078e0004 */
[----:B------:R-:W-:Y:S01]  /*00e0*/  MOV R0, 0x0 ;  /* 0x0000000000007802 */ /* 0x000fe20000000f00 */
[----:B------:R-:W-:Y:S01]  /*00f0*/  IMAD.MOV.U32 R15, RZ, RZ, R5 ;  /* 0x000000ffff0f7224 */ /* 0x000fe200078e0005 */
[----:B------:R-:W1:Y:S01]  /*0100*/  LDCU.64 UR4, c[0x4][0x8] ;  /* 0x01000100ff0477ac */ /* 0x000e620008000a00 */
[----:B------:R-:W-:Y:S02]  /*0110*/  IMAD.MOV.U32 R6, RZ, RZ, R16 ;  /* 0x000000ffff067224 */ /* 0x000fe400078e0010 */
[----:B------:R-:W-:Y:S01]  /*0120*/  IMAD.MOV.U32 R7, RZ, RZ, R2 ;  /* 0x000000ffff077224 */ /* 0x000fe200078e0002 */
[----:B------:R2:W3:Y:S01]  /*0130*/  LDC.64 R8, c[0x4][R0] ;  /* 0x0100000000087b82 */ /* 0x0004e20000000a00 */
[----:B-1----:R-:W-:Y:S01]  /*0140*/  IMAD.U32 R4, RZ, RZ, UR4 ;  /* 0x00000004ff047e24 */ /* 0x002fe2000f8e00ff */
[----:B0-----:R2:W-:Y:S01]  /*0150*/  STL.128 [R1], R12 ;  /* 0x0000000c01007387 */ /* 0x0015e20000100c00 */
[----:B------:R-:W-:-:S07]  /*0160*/  IMAD.U32 R5, RZ, RZ, UR5 ;  /* 0x00000005ff057e24 */ /* 0x000fce000f8e00ff */
[----:B------:R-:W-:-:S07]  /*0170*/  LEPC R20, `(.L_x_0) ;  /* 0x000000001014794e */ /* 0x000fce0000000000 */
[----:B--23--:R-:W-:Y:S05]  /*0180*/  CALL.ABS.NOINC R8 ;  /* 0x0000000008007343 */ /* 0x00cfea0003c00000 */
.L_x_0:
[----:B------:R-:W-:Y:S05]  /*0190*/  EXIT ;  /* 0x000000000000794d */ /* 0x000fea0003800000 */
        .type           $_Z5hellom$_Z9fibonaccim,@function
        .size           $_Z5hellom$_Z9fibonaccim,(.L_x_10 - $_Z5hellom$_Z9fibonaccim)
$_Z5hellom$_Z9fibonaccim:
[----:B------:R-:W-:-:S05]  /*01a0*/  VIADD R1, R1, 0xffffffb8 ;  /* 0xffffffb801017836 */ /* 0x000fca0000000000 */
[----:B------:R-:W-:Y:S04]  /*01b0*/  STL [R1+0x40], R31 ;  /* 0x0000401f01007387 */ /* 0x000fe80000100800 */
        /* <DEDUP_REMOVED lines=11> */
[----:B------:R-:W-:Y:S04]  /*0270*/  STL [R1], R2 ;  /* 0x0000000201007387 */ /* 0x000fe80000100800 */
[----:B------:R0:W-:Y:S04]  /*0280*/  STL [R1+0x3c], R30 ;  /* 0x00003c1e01007387 */ /* 0x0001e80000100800 */
[----:B------:R1:W-:Y:S04]  /*0290*/  STL [R1+0x38], R29 ;  /* 0x0000381d01007387 */ /* 0x0003e80000100800 */
[----:B------:R2:W-:Y:S01]  /*02a0*/  STL [R1+0xc], R18 ;  /* 0x00000c1201007387 */ /* 0x0005e20000100800 */
[----:B0-----:R-:W0:Y:S05]  /*02b0*/  BMOV.32.CLEAR R30, B7 ;  /* 0x00000000071e7355 */ /* 0x001e2a0000100000 */
[----:B-1----:R-:W1:Y:S05]  /*02c0*/  BMOV.32.CLEAR R29, B6 ;  /* 0x00000000061d7355 */ /* 0x002e6a0000100000 */
[----:B------:R3:W-:Y:S01]  /*02d0*/  STL [R1+0x4], R16 ;  /* 0x0000041001007387 */ /* 0x0007e20000100800 */
[----:B--2---:R-:W-:-:S02]  /*02e0*/  IMAD.MOV.U32 R18, RZ, RZ, R4 ;  /* 0x000000ffff127224 */ /* 0x004fc400078e0004 */
[----:B---3--:R-:W-:-:S03]  /*02f0*/  IMAD.MOV.U32 R16, RZ, RZ, R5 ;  /* 0x000000ffff107224 */ /* 0x008fc600078e0005 */
[----:B------:R-:W-:Y:S01]  /*0300*/  ISETP.GE.U32.AND P0, PT, R18, 0x3, PT ;  /* 0x000000031200780c */ /* 0x000fe20003f06070 */
[----:B------:R-:W-:Y:S01]  /*0310*/  BSSY.RECONVERGENT B7, `(.L_x_1) ;  /* 0x0000057000077945 */ /* 0x000fe20003800200 */
[----:B------:R-:W-:Y:S02]  /*0320*/  IMAD.MOV.U32 R4, RZ, RZ, 0x1 ;  /* 0x00000001ff047424 */ /* 0x000fe400078e00ff */
[----:B------:R-:W-:Y:S01]  /*0330*/  ISETP.GE.U32.AND.EX P0, PT, R16, RZ, PT, P0 ;  /* 0x000000ff1000720c */ /* 0x000fe20003f06100 */
[----:B------:R-:W-:-:S12]  /*0340*/  IMAD.MOV.U32 R5, RZ, RZ, RZ ;  /* 0x000000ffff057224 */ /* 0x000fd800078e00ff */
[----:B01----:R-:W-:Y:S05]  /*0350*/  @!P0 BRA `(.L_x_2) ;  /* 0x0000000400488947 */ /* 0x003fea0003800000 */
[----:B------:R-:W-:Y:S01]  /*0360*/  IADD3 R0, P1, PT, R18, -0x3, RZ ;  /* 0xfffffffd12007810 */ /* 0x000fe20007f3e0ff */
[----:B------:R-:W-:Y:S01]  /*0370*/  BSSY.RECONVERGENT B6, `(.L_x_3) ;  /* 0x0000037000067945 */ /* 0x000fe20003800200 */
[----:B------:R-:W-:Y:S02]  /*0380*/  IMAD.MOV.U32 R19, RZ, RZ, RZ ;  /* 0x000000ffff137224 */ /* 0x000fe400078e00ff */
[----:B------:R-:W-:Y:S01]  /*0390*/  ISETP.GE.U32.AND P0, PT, R0, 0x3, PT ;  /* 0x000000030000780c */ /* 0x000fe20003f06070 */
[----:B------:R-:W-:Y:S01]  /*03a0*/  IMAD.MOV.U32 R17, RZ, RZ, RZ ;  /* 0x000000ffff117224 */ /* 0x000fe200078e00ff */
[----:B------:R-:W-:Y:S01]  /*03b0*/  IADD3.X R0, PT, PT, R16, -0x1, RZ, P1, !PT ;  /* 0xffffffff10007810 */ /* 0x000fe20000ffe4ff */
[----:B------:R-:W-:Y:S01]  /*03c0*/  IMAD.MOV.U32 R2, RZ, RZ, RZ ;  /* 0x000000ffff027224 */ /* 0x000fe200078e00ff */
[----:B------:R-:W-:Y:S02]  /*03d0*/  IADD3 R24, P1, PT, R18, -0x2, RZ ;  /* 0xfffffffe12187810 */ /* 0x000fe40007f3e0ff */
[----:B------:R-:W-:-:S02]  /*03e0*/  ISETP.GE.U32.AND.EX P0, PT, R0, RZ, PT, P0 ;  /* 0x000000ff0000720c */ /* 0x000fc40003f06100 */
[----:B------:R-:W-:-:S11]  /*03f0*/  LOP3.LUT R22, R24, 0x3, RZ, 0xc0, !PT ;  /* 0x0000000318167812 */ /* 0x000fd600078ec0ff */
[----:B------:R-:W-:Y:S05]  /*0400*/  @!P0 BRA `(.L_x_4) ;  /* 0x0000000000b48947 */ /* 0x000fea0003800000 */
[----:B------:R-:W-:Y:S01]  /*0410*/  LOP3.LUT R24, R24, 0xfffffffc, RZ, 0xc0, !PT ;  /* 0xfffffffc18187812 */ /* 0x000fe200078ec0ff */
[----:B------:R-:W-:Y:S01]  /*0420*/  IMAD.MOV.U32 R26, RZ, RZ, R18 ;  /* 0x000000ffff1a7224 */ /* 0x000fe200078e0012 */
[----:B------:R-:W-:Y:S01]  /*0430*/  IADD3.X R23, PT, PT, R16, -0x1, RZ, P1, !PT ;  /* 0xffffffff10177810 */ /* 0x000fe20000ffe4ff */
[----:B------:R-:W-:Y:S02]  /*0440*/  IMAD.MOV.U32 R25, RZ, RZ, R16 ;  /* 0x000000ffff197224 */ /* 0x000fe400078e0010 */
[----:B------:R-:W-:Y:S02]  /*0450*/  IMAD.MOV.U32 R17, RZ, RZ, RZ ;  /* 0x000000ffff117224 */ /* 0x000fe400078e00ff */
[----:B------:R-:W-:-:S07]  /*0460*/  IMAD.MOV.U32 R2, RZ, RZ, RZ ;  /* 0x000000ffff027224 */ /* 0x000fce00078e00ff */
.L_x_5:
[----:B------:R-:W-:Y:S01]  /*0470*/  IADD3 R24, P0, PT, R24, -0x4, RZ ;  /* 0xfffffffc18187810 */ /* 0x000fe20007f1e0ff */
[----:B------:R-:W-:Y:S01]  /*0480*/  IMAD.MOV.U32 R21, RZ, RZ, 0x0 ;  /* 0x00000000ff157424 */ /* 0x000fe200078e00ff */
[----:B------:R-:W-:Y:S02]  /*0490*/  IADD3 R4, P1, PT, R26, -0x2, RZ ;  /* 0xfffffffe1a047810 */ /* 0x000fe40007f3e0ff */
[----:B------:R-:W-:Y:S02]  /*04a0*/  IADD3.X R23, PT, PT, R23, -0x1, RZ, P0, !PT ;  /* 0xffffffff17177810 */ /* 0x000fe400007fe4ff */
[----:B------:R-:W-:Y:S02]  /*04b0*/  ISETP.NE.U32.AND P0, PT, R24, RZ, PT ;  /* 0x000000ff1800720c */ /* 0x000fe40003f05070 */
[----:B------:R-:W-:Y:S02]  /*04c0*/  IADD3.X R5, PT, PT, R25, -0x1, RZ, P1, !PT ;  /* 0xffffffff19057810 */ /* 0x000fe40000ffe4ff */
[----:B------:R-:W-:-:S02]  /*04d0*/  ISETP.NE.AND.EX P0, PT, R23, RZ, PT, P0 ;  /* 0x000000ff1700720c */ /* 0x000fc40003f05300 */
[----:B------:R-:W-:Y:S02]  /*04e0*/  MOV R20, 0x510 ;  /* 0x0000051000147802 */ /* 0x000fe40000000f00 */
[----:B------:R-:W-:-:S09]  /*04f0*/  P2R R31, PR, RZ, 0x1 ;  /* 0x00000001ff1f7803 */ /* 0x000fd20000000000 */
[----:B------:R-:W-:Y:S05]  /*0500*/  CALL.REL.NOINC `($_Z5hellom$_Z9fibonaccim) ;  /* 0xfffffffc00247944 */ /* 0x000fea0003c3ffff */
[----:B------:R-:W-:Y:S01]  /*0510*/  IMAD.MOV.U32 R18, RZ, RZ, R4 ;  /* 0x000000ffff127224 */ /* 0x000fe200078e0004 */
[----:B------:R-:W-:Y:S01]  /*0520*/  IADD3 R4, P0, PT, R26, -0x3, RZ ;  /* 0xfffffffd1a047810 */ /* 0x000fe20007f1e0ff */
[----:B------:R-:W-:Y:S01]  /*0530*/  IMAD.MOV.U32 R16, RZ, RZ, R5 ;  /* 0x000000ffff107224 */ /* 0x000fe200078e0005 */
[----:B------:R-:W-:Y:S01]  /*0540*/  MOV R20, 0x580 ;  /* 0x0000058000147802 */ /* 0x000fe20000000f00 */
[----:B------:R-:W-:Y:S01]  /*0550*/  IMAD.MOV.U32 R21, RZ, RZ, 0x0 ;  /* 0x00000000ff157424 */ /* 0x000fe200078e00ff */
[----:B------:R-:W-:-:S09]  /*0560*/  IADD3.X R5, PT, PT, R25, -0x1, RZ, P0, !PT ;  /* 0xffffffff19057810 */ /* 0x000fd200007fe4ff */
[----:B------:R-:W-:Y:S05]  /*0570*/  CALL.REL.NOINC `($_Z5hellom$_Z9fibonaccim) ;  /* 0xfffffffc00087944 */ /* 0x000fea0003c3ffff */
[----:B------:R-:W-:Y:S01]  /*0580*/  IADD3 R17, P0, P1, R4, R18, R17 ;  /* 0x0000001204117210 */ /* 0x000fe2000791e011 */
[----:B------:R-:W-:Y:S01]  /*0590*/  IMAD.MOV.U32 R21, RZ, RZ, 0x0 ;  /* 0x00000000ff157424 */ /* 0x000fe200078e00ff */
[----:B------:R-:W-:Y:S02]  /*05a0*/  IADD3 R4, P2, PT, R26, -0x4, RZ ;  /* 0xfffffffc1a047810 */ /* 0x000fe40007f5e0ff */
[----:B------:R-:W-:Y:S02]  /*05b0*/  IADD3.X R2, PT, PT, R5, R16, R2, P0, P1 ;  /* 0x0000001005027210 */ /* 0x000fe400007e2402 */
[----:B------:R-:W-:Y:S01]  /*05c0*/  IADD3.X R5, PT, PT, R25, -0x1, RZ, P2, !PT ;  /* 0xffffffff19057810 */ /* 0x000fe200017fe4ff */
[----:B------:R-:W-:Y:S01]  /*05d0*/  IMAD.MOV.U32 R18, RZ, RZ, R4 ;  /* 0x000000ffff127224 */ /* 0x000fe200078e0004 */
[----:B------:R-:W-:-:S03]  /*05e0*/  MOV R20, 0x610 ;  /* 0x0000061000147802 */ /* 0x000fc60000000f00 */
[----:B------:R-:W-:-:S07]  /*05f0*/  IMAD.MOV.U32 R16, RZ, RZ, R5 ;  /* 0x000000ffff107224 */ /* 0x000fce00078e0005 */
        /* <DEDUP_REMOVED lines=8> */
[----:B------:R-:W-:Y:S01]  /*0680*/  ISETP.NE.AND P6, PT, R31, RZ, PT ;  /* 0x000000ff1f00720c */ /* 0x000fe20003fc5270 */
[----:B------:R-:W-:Y:S01]  /*0690*/  IMAD.MOV.U32 R26, RZ, RZ, R18 ;  /* 0x000000ffff1a7224 */ /* 0x000fe200078e0012 */
[----:B------:R-:W-:Y:S01]  /*06a0*/  IADD3 R17, P0, P1, R4, R28, R17 ;  /* 0x0000001c04117210 */ /* 0x000fe2000791e011 */
[----:B------:R-:W-:-:S03]  /*06b0*/  IMAD.MOV.U32 R25, RZ, RZ, R16 ;  /* 0x000000ffff197224 */ /* 0x000fc600078e0010 */
[----:B------:R-:W-:-:S07]  /*06c0*/  IADD3.X R2, PT, PT, R5, R27, R2, P0, P1 ;  /* 0x0000001b05027210 */ /* 0x000fce00007e2402 */
[----:B------:R-:W-:Y:S05]  /*06d0*/  @P6 BRA `(.L_x_5) ;  /* 0xfffffffc00646947 */ /* 0x000fea000383ffff */
.L_x_4:
[----:B------:R-:W-:Y:S05]  /*06e0*/  BSYNC.RECONVERGENT B6 ;  /* 0x0000000000067941 */ /* 0x000fea0003800200 */
.L_x_3:
[----:B------:R-:W-:Y:S01]  /*06f0*/  ISETP.NE.U32.AND P0, PT, R22, RZ, PT ;  /* 0x000000ff1600720c */ /* 0x000fe20003f05070 */
[----:B------:R-:W-:Y:S03]  /*0700*/  BSSY.RECONVERGENT B6, `(.L_x_6) ;  /* 0x0000015000067945 */ /* 0x000fe60003800200 */
[----:B------:R-:W-:-:S13]  /*0710*/  ISETP.NE.AND.EX P0, PT, R19, RZ, PT, P0 ;  /* 0x000000ff1300720c */ /* 0x000fda0003f05300 */
[----:B------:R-:W-:Y:S05]  /*0720*/  @!P0 BRA `(.L_x_7) ;  /* 0x0000000000488947 */ /* 0x000fea0003800000 */
[----:B------:R-:W-:-:S04]  /*0730*/  IADD3 R18, P0, PT, R18, -0x2, RZ ;  /* 0xfffffffe12127810 */ /* 0x000fc80007f1e0ff */
[----:B------:R-:W-:-:S09]  /*0740*/  IADD3.X R16, PT, PT, R16, -0x1, RZ, P0, !PT ;  /* 0xffffffff10107810 */ /* 0x000fd200007fe4ff */
.L_x_8:
[----:B------:R-:W-:Y:S01]  /*0750*/  IADD3 R22, P0, PT, R22, -0x1, RZ ;  /* 0xffffffff16167810 */ /* 0x000fe20007f1e0ff */
[----:B------:R-:W-:Y:S01]  /*0760*/  IMAD.MOV.U32 R4, RZ, RZ, R18 ;  /* 0x000000ffff047224 */ /* 0x000fe200078e0012 */
[----:B------:R-:W-:Y:S01]  /*0770*/  MOV R20, 0x7f0 ;  /* 0x000007f000147802 */ /* 0x000fe20000000f00 */
[----:B------:R-:W-:Y:S01]  /*0780*/  IMAD.MOV.U32 R5, RZ, RZ, R16 ;  /* 0x000000ffff057224 */ /* 0x000fe200078e0010 */
[----:B------:R-:W-:Y:S01]  /*0790*/  IADD3.X R19, PT, PT, R19, -0x1, RZ, P0, !PT ;  /* 0xffffffff13137810 */ /* 0x000fe200007fe4ff */
[----:B------:R-:W-:Y:S01]  /*07a0*/  IMAD.MOV.U32 R21, RZ, RZ, 0x0 ;  /* 0x00000000ff157424 */ /* 0x000fe200078e00ff */
[----:B------:R-:W-:-:S04]  /*07b0*/  ISETP.NE.U32.AND P0, PT, R22, RZ, PT ;  /* 0x000000ff1600720c */ /* 0x000fc80003f05070 */
[----:B------:R-:W-:-:S04]  /*07c0*/  ISETP.NE.AND.EX P0, PT, R19, RZ, PT, P0 ;  /* 0x000000ff1300720c */ /* 0x000fc80003f05300 */
[----:B------:R-:W-:-:S09]  /*07d0*/  P2R R23, PR, RZ, 0x1 ;  /* 0x00000001ff177803 */ /* 0x000fd20000000000 */
[----:B------:R-:W-:Y:S05]  /*07e0*/  CALL.REL.NOINC `($_Z5hellom$_Z9fibonaccim) ;  /* 0xfffffff8006c7944 */ /* 0x000fea0003c3ffff */
[----:B------:R-:W-:Y:S02]  /*07f0*/  ISETP.NE.AND P6, PT, R23, RZ, PT ;  /* 0x000000ff1700720c */ /* 0x000fe40003fc5270 */
[----:B------:R-:W-:Y:S02]  /*0800*/  IADD3 R17, P0, PT, R4, R17, RZ ;  /* 0x0000001104117210 */ /* 0x000fe40007f1e0ff */
[----:B------:R-:W-:-:S03]  /*0810*/  IADD3 R18, P1, PT, R18, -0x1, RZ ;  /* 0xffffffff12127810 */ /* 0x000fc60007f3e0ff */
[----:B------:R-:W-:Y:S01]  /*0820*/  IMAD.X R2, R5, 0x1, R2, P0 ;  /* 0x0000000105027824 */ /* 0x000fe200000e0602 */
[----:B------:R-:W-:-:S05]  /*0830*/  IADD3.X R16, PT, PT, R16, -0x1, RZ, P1, !PT ;  /* 0xffffffff10107810 */ /* 0x000fca0000ffe4ff */
[----:B------:R-:W-:Y:S05]  /*0840*/  @P6 BRA `(.L_x_8) ;  /* 0xfffffffc00c06947 */ /* 0x000fea000383ffff */
.L_x_7:
[----:B------:R-:W-:Y:S05]  /*0850*/  BSYNC.RECONVERGENT B6 ;  /* 0x0000000000067941 */ /* 0x000fea0003800200 */
.L_x_6:
[----:B------:R-:W-:-:S05]  /*0860*/  IADD3 R4, P0, PT, R17, 0x1, RZ ;  /* 0x0000000111047810 */ /* 0x000fca0007f1e0ff */
[----:B------:R-:W-:-:S08]  /*0870*/  IMAD.X R5, RZ, RZ, R2, P0 ;  /* 0x000000ffff057224 */ /* 0x000fd000000e0602 */
.L_x_2:
[----:B------:R-:W-:Y:S05]  /*0880*/  BSYNC.RECONVERGENT B7 ;  /* 0x0000000000077941 */ /* 0x000fea0003800200 */
.L_x_1:
[----:B------:R-:W2:Y:S01]  /*0890*/  LDL R20, [R1+0x14] ;  /* 0x0000140001147983 */ /* 0x000ea20000100800 */
[----:B------:R0:W-:Y:S05]  /*08a0*/  BMOV.32 B6, R29 ;  /* 0x0000001d06007356 */ /* 0x0001ea0000000000 */
[----:B------:R-:W2:Y:S01]  /*08b0*/  LDL R21, [R1+0x18] ;  /* 0x0000180001157983 */ /* 0x000ea20000100800 */
[----:B------:R1:W-:Y:S05]  /*08c0*/  BMOV.32 B7, R30 ;  /* 0x0000001e07007356 */ /* 0x0003ea0000000000 */
[----:B------:R-:W2:Y:S04]  /*08d0*/  LDL R2, [R1] ;  /* 0x0000000001027983 */ /* 0x000ea80000100800 */
[----:B------:R-:W2:Y:S04]  /*08e0*/  LDL R16, [R1+0x4] ;  /* 0x0000040001107983 */ /* 0x000ea80000100800 */
        /* <DEDUP_REMOVED lines=10> */
[----:B0-----:R-:W2:Y:S04]  /*0990*/  LDL R29, [R1+0x38] ;  /* 0x00003800011d7983 */ /* 0x001ea80000100800 */
[----:B-1----:R-:W2:Y:S04]  /*09a0*/  LDL R30, [R1+0x3c] ;  /* 0x00003c00011e7983 */ /* 0x002ea80000100800 */
[----:B------:R0:W2:Y:S02]  /*09b0*/  LDL R31, [R1+0x40] ;  /* 0x00004000011f7983 */ /* 0x0000a40000100800 */
[----:B0-----:R-:W-:Y:S01]  /*09c0*/  VIADD R1, R1, 0x48 ;  /* 0x0000004801017836 */ /* 0x001fe20000000000 */
[----:B--2---:R-:W-:Y:S06]  /*09d0*/  RET.REL.NODEC R20 `(_Z5hellom) ;  /* 0xfffffff414887950 */ /* 0x004fec0003c3ffff */
.L_x_9:
[----:B------:R-:W-:-:S00]  /*09e0*/  BRA `(.L_x_9) ;  /* 0xfffffffc00fc7947 */ /* 0x000fc0000383ffff */
[----:B------:R-:W-:-:S00]  /*09f0*/  NOP ;  /* 0x0000000000007918 */ /* 0x000fc00000000000 */
        /* <DEDUP_REMOVED lines=8> */
.L_x_10:


//--------------------- .nv.global.init           --------------------------
	.section	.nv.global.init,"aw",@progbits
.nv.global.init:
	.type		$str,@object
	.size		$str,(.L_0 - $str)
$str:
        /*0000*/ 	.byte	0x54, 0x68, 0x65, 0x20, 0x25, 0x6c, 0x64, 0x74, 0x68, 0x20, 0x66, 0x69, 0x62, 0x6f, 0x6e, 0x61
        /*0010*/ 	.byte	0x63, 0x63, 0x69, 0x20, 0x6e, 0x75, 0x6d, 0x62, 0x65, 0x72, 0x20, 0x69, 0x73, 0x20, 0x25, 0x6c
        /*0020*/ 	.byte	0x64, 0x0a, 0x00
.L_0:


//--------------------- .nv.shared.reserved.0     --------------------------
	.section	.nv.shared.reserved.0,"aw",@nobits
	.weak		__nv_reservedSMEM_offset_0_alias
	.size		__nv_reservedSMEM_offset_0_alias, 0, 64
	.other		__nv_reservedSMEM_offset_0_alias,@"STO_CUDA_RESERVED_SHARED STV_DEFAULT"
__nv_reservedSMEM_offset_0_alias:
	.zero		0
	.zero		64


//--------------------- .nv.constant0._Z5hellom   --------------------------
	.section	.nv.constant0._Z5hellom,"a",@progbits
	.sectionflags	@""
	.align	4
.nv.constant0._Z5hellom:
	.zero		904


//--------------------- SYMBOLS --------------------------

	.type		.nv.reservedSmem.offset0,@object
	.size		.nv.reservedSmem.offset0,0x4
	.type		vprintf,@function
